.version 5.0
.target sm_60
.entry bench(.param .u64 I){
    .reg .b64   ptr;
    .reg .b64   r64i<1>;
    .reg .b32   r32o<1>;
    ld.param.u64 ptr, [I];
    cvta.to.global.u64  ptr, ptr;
    ldu.global.b64 r64i0, [ptr+0];
    bfind.shiftamt.s64 r32o0, r64i0;
    st.global.b32 [ptr+0], r32o0;
}


// ===== COMPILED SASS (sm_100) =====

	.target	sm_100

	.elftype	@"ET_EXEC"


//--------------------- .note.nv.tkinfo           --------------------------
	.section	.note.nv.tkinfo,"",@"SHT_NOTE"
	.sectionflags	@"SHF_NOTE_NV_TKINFO"
	.tkinfo
        /*0018*/ 	.word	0x00000002
        /*0030*/ 	.string	""
        /*0030*/ 	.string	"ptxas"
        /*0030*/ 	.string	"Cuda compilation tools, release 13.0, V13.0.88"
        /*0030*/ 	.string	"Build cuda_13.0.r13.0/compiler.36424714_0"
        /*0030*/ 	.string	"-arch sm_100 "



//--------------------- .note.nv.cuinfo           --------------------------
	.section	.note.nv.cuinfo,"",@"SHT_NOTE"
	.sectionflags	@"SHF_NOTE_NV_CUINFO"
        /*0018*/ 	.short	0x0002
        /*001a*/ 	.short	0x003c
        /*001c*/ 	.short	0x0082
	.zero		2


//--------------------- .nv.info                  --------------------------
	.section	.nv.info,"",@"SHT_CUDA_INFO"
	.align	4


	//----- nvinfo : EIATTR_REGCOUNT
	.align		4
        /*0000*/ 	.byte	0x04, 0x2f
        /*0002*/ 	.short	(.L_1 - .L_0)
	.align		4
.L_0:
        /*0004*/ 	.word	index@(bench)
        /*0008*/ 	.word	0x00000008


	//----- nvinfo : EIATTR_FRAME_SIZE
	.align		4
.L_1:
        /*000c*/ 	.byte	0x04, 0x11
        /*000e*/ 	.short	(.L_3 - .L_2)
	.align		4
.L_2:
        /*0010*/ 	.word	index@(bench)
        /*0014*/ 	.word	0x00000000


	//----- nvinfo : EIATTR_MIN_STACK_SIZE
	.align		4
.L_3:
        /*0018*/ 	.byte	0x04, 0x12
        /*001a*/ 	.short	(.L_5 - .L_4)
	.align		4
.L_4:
        /*001c*/ 	.word	index@(bench)
        /*0020*/ 	.word	0x00000000
.L_5:


//--------------------- .nv.compat                --------------------------
	.section	.nv.compat,"",@"SHT_CUDA_COMPAT_INFO"
	.align	4
        /*0000*/ 	.byte	0x02, 0x09, 0x00, 0x00, 0x02, 0x02, 0x01, 0x00, 0x02, 0x05, 0x05, 0x00, 0x03, 0x07, 0x01, 0x01
        /*0010*/ 	.byte	0x02, 0x03, 0x00, 0x00, 0x02, 0x06, 0x01, 0x00, 0x04, 0x0b, 0x08, 0x00, 0x09, 0x00, 0x00, 0x00
        /*0020*/ 	.byte	0x00, 0x00, 0x00, 0x00


//--------------------- .nv.info.bench            --------------------------
	.section	.nv.info.bench,"",@"SHT_CUDA_INFO"
	.sectionflags	@""
	.align	4


	//----- nvinfo : EIATTR_CUDA_API_VERSION
	.align		4
        /*0000*/ 	.byte	0x04, 0x37
        /*0002*/ 	.short	(.L_7 - .L_6)
.L_6:
        /*0004*/ 	.word	0x00000082


	//----- nvinfo : EIATTR_KPARAM_INFO
	.align		4
.L_7:
        /*0008*/ 	.byte	0x04, 0x17
        /*000a*/ 	.short	(.L_9 - .L_8)
.L_8:
        /*000c*/ 	.word	0x00000000
        /*0010*/ 	.short	0x0000
        /*0012*/ 	.short	0x0000
        /*0014*/ 	.byte	0x00, 0xf0, 0x21, 0x00


	//----- nvinfo : EIATTR_SPARSE_MMA_MASK
	.align		4
.L_9:
        /*0018*/ 	.byte	0x03, 0x50
        /*001a*/ 	.short	0x0000


	//----- nvinfo : EIATTR_MAXREG_COUNT
	.align		4
        /*001c*/ 	.byte	0x03, 0x1b
        /*001e*/ 	.short	0x00ff


	//----- nvinfo : EIATTR_MERCURY_ISA_VERSION
	.align		4
        /*0020*/ 	.byte	0x03, 0x5f
        /*0022*/ 	.short	0x0101


	//----- nvinfo : EIATTR_VRC_CTA_INIT_COUNT
	.align		4
        /*0024*/ 	.byte	0x02, 0x4a
	.zero		1
	.zero		1


	//----- nvinfo : EIATTR_EXIT_INSTR_OFFSETS
	.align		4
        /*0028*/ 	.byte	0x04, 0x1c
        /*002a*/ 	.short	(.L_11 - .L_10)


	//   ....[0]....
.L_10:
        /*002c*/ 	.word	0x00000100


	//----- nvinfo : EIATTR_CBANK_PARAM_SIZE
	.align		4
.L_11:
        /*0030*/ 	.byte	0x03, 0x19
        /*0032*/ 	.short	0x0008


	//----- nvinfo : EIATTR_PARAM_CBANK
	.align		4
        /*0034*/ 	.byte	0x04, 0x0a
        /*0036*/ 	.short	(.L_13 - .L_12)
	.align		4
.L_12:
        /*0038*/ 	.word	index@(.nv.constant0.bench)
        /*003c*/ 	.short	0x0380
        /*003e*/ 	.short	0x0008


	//----- nvinfo : EIATTR_SW_WAR
	.align		4
.L_13:
        /*0040*/ 	.byte	0x04, 0x36
        /*0042*/ 	.short	(.L_15 - .L_14)
.L_14:
        /*0044*/ 	.word	0x00000008
.L_15:


//--------------------- .nv.callgraph             --------------------------
	.section	.nv.callgraph,"",@"SHT_CUDA_CALLGRAPH"
	.align	4
	.sectionentsize	8
	.align		4
        /*0000*/ 	.word	0x00000000
	.align		4
        /*0004*/ 	.word	0xffffffff
	.align		4
        /*0008*/ 	.word	0x00000000
	.align		4
        /*000c*/ 	.word	0xfffffffe
	.align		4
        /*0010*/ 	.word	0x00000000
	.align		4
        /*0014*/ 	.word	0xfffffffd
	.align		4
        /*0018*/ 	.word	0x00000000
	.align		4
        /*001c*/ 	.word	0xfffffffc


//--------------------- .text.bench               --------------------------
	.section	.text.bench,"ax",@progbits
	.align	128
.text.bench:
        .type           bench,@function
        .size           bench,(.L_x_3 - bench)
        .other          bench,@"STO_CUDA_ENTRY STV_DEFAULT"
bench:
[----:B------:R-:W-:Y:S08]  /*0000*/  LDC R1, c[0x0][0x37c] ;  /* 0x0000df00ff017b82 */ /* 0x000ff00000000800 */
[----:B------:R-:W0:Y:S01]  /*0010*/  LDC.64 R2, c[0x0][0x380] ;  /* 0x0000e000ff027b82 */ /* 0x000e220000000a00 */
[----:B------:R-:W0:Y:S02]  /*0020*/  LDCU.64 UR4, c[0x0][0x358] ;  /* 0x00006b00ff0477ac */ /* 0x000e240008000a00 */
[----:B0-----:R-:W2:Y:S02]  /*0030*/  LDG.E.64 R4, desc[UR4][R2.64] ;  /* 0x0000000402047981 */ /* 0x001ea4000c1e1b00 */
[----:B--2---:R-:W-:Y:S01]  /*0040*/  ISETP.GE.AND P0, PT, R5, RZ, PT ;  /* 0x000000ff0500720c */ /* 0x004fe20003f06270 */
[----:B------:R0:W1:-:S12]  /*0050*/  FLO.SH R0, R5 ;  /* 0x0000000500007300 */ /* 0x00005800000e0600 */
[----:B0-----:R-:W-:Y:S05]  /*0060*/  @!P0 BRA `(.L_x_0) ;  /* 0x0000000000088947 */ /* 0x001fea0003800000 */
[----:B------:R-:W2:Y:S01]  /*0070*/  FLO.U32.SH R4, R4 ;  /* 0x0000000400047300 */ /* 0x000ea200000e0400 */
[----:B------:R-:W-:Y:S05]  /*0080*/  BRA `(.L_x_1) ;  /* 0x0000000000047947 */ /* 0x000fea0003800000 */
.L_x_0:
[----:B------:R-:W0:Y:S02]  /*0090*/  FLO.U32.SH R4, ~R4 ;  /* 0x8000000400047300 */ /* 0x000e2400000e0400 */
.L_x_1:
[----:B-1----:R-:W-:-:S13]  /*00a0*/  ISETP.NE.U32.AND P1, PT, R0, -0x1, PT ;  /* 0xffffffff0000780c */ /* 0x002fda0003f25070 */
[C---:B0-2---:R-:W-:Y:S01]  /*00b0*/  @!P1 ISETP.NE.U32.AND P0, PT, R4.reuse, -0x1, PT ;  /* 0xffffffff0400980c */ /* 0x045fe20003f05070 */
[----:B------:R-:W-:-:S05]  /*00c0*/  @!P1 VIADD R4, R4, 0x20 ;  /* 0x0000002004049836 */ /* 0x000fca0000000000 */
[----:B------:R-:W-:Y:S01]  /*00d0*/  @!P1 SEL R5, R4, 0xffffffff, P0 ;  /* 0xffffffff04059807 */ /* 0x000fe20000000000 */
[----:B------:R-:W-:-:S05]  /*00e0*/  @P1 IMAD.MOV.U32 R5, RZ, RZ, R0 ;  /* 0x000000ffff051224 */ /* 0x000fca00078e0000 */
[----:B------:R-:W-:Y:S01]  /*00f0*/  STG.E desc[UR4][R2.64], R5 ;  /* 0x0000000502007986 */ /* 0x000fe2000c101904 */
[----:B------:R-:W-:Y:S05]  /*0100*/  EXIT ;  /* 0x000000000000794d */ /* 0x000fea0003800000 */
.L_x_2:
[----:B------:R-:W-:-:S00]  /*0110*/  BRA `(.L_x_2) ;  /* 0xfffffffc00fc7947 */ /* 0x000fc0000383ffff */
[----:B------:R-:W-:-:S00]  /*0120*/  NOP ;  /* 0x0000000000007918 */ /* 0x000fc00000000000 */
        /* <DEDUP_REMOVED lines=13> */
.L_x_3:


//--------------------- .nv.shared.reserved.0     --------------------------
	.section	.nv.shared.reserved.0,"aw",@nobits
	.weak		__nv_reservedSMEM_offset_0_alias
	.size		__nv_reservedSMEM_offset_0_alias, 0, 64
	.other		__nv_reservedSMEM_offset_0_alias,@"STO_CUDA_RESERVED_SHARED STV_DEFAULT"
__nv_reservedSMEM_offset_0_alias:
	.zero		0
	.zero		64


//--------------------- .nv.constant0.bench       --------------------------
	.section	.nv.constant0.bench,"a",@progbits
	.sectionflags	@""
	.align	4
.nv.constant0.bench:
	.zero		904


//--------------------- SYMBOLS --------------------------

	.type		.nv.reservedSmem.offset0,@object
	.size		.nv.reservedSmem.offset0,0x4
